	.headerflags	@"EF_CUDA_TEXMODE_UNIFIED EF_CUDA_64BIT_ADDRESS EF_CUDA_ACCELERATORS EF_CUDA_SM90 EF_CUDA_VIRTUAL_SM(EF_CUDA_SM90)"
	.elftype	@"ET_EXEC"


//--------------------- .nv.info                  --------------------------
	.section	.nv.info,"",@"SHT_CUDA_INFO"
	.align	4


	//----- nvinfo : EIATTR_REGCOUNT
	.align		4
        /*0000*/ 	.byte	0x04, 0x2f
        /*0002*/ 	.short	(.L_3 - .L_2)
	.align		4
.L_2:
        /*0004*/ 	.word	index@(triton_poi_fused__native_batch_norm_legit_no_training_add_4)
        /*0008*/ 	.word	0x00000013


	//----- nvinfo : EIATTR_MIN_STACK_SIZE
	.align		4
.L_3:
        /*000c*/ 	.byte	0x04, 0x12
        /*000e*/ 	.short	(.L_5 - .L_4)
	.align		4
.L_4:
        /*0010*/ 	.word	index@(triton_poi_fused__native_batch_norm_legit_no_training_add_4)
        /*0014*/ 	.word	0x00000000


	//----- nvinfo : EIATTR_FRAME_SIZE
	.align		4
.L_5:
        /*0018*/ 	.byte	0x04, 0x11
        /*001a*/ 	.short	(.L_7 - .L_6)
	.align		4
.L_6:
        /*001c*/ 	.word	index@(triton_poi_fused__native_batch_norm_legit_no_training_add_4)
        /*0020*/ 	.word	0x00000000


	//----- nvinfo : EIATTR_MIN_STACK_SIZE
	.align		4
.L_7:
        /*0024*/ 	.byte	0x04, 0x12
        /*0026*/ 	.short	(.L_9 - .L_8)
	.align		4
.L_8:
        /*0028*/ 	.word	index@(triton_poi_fused__native_batch_norm_legit_no_training_add_4)
        /*002c*/ 	.word	0x00000000
.L_9:


//--------------------- .nv.info.triton_poi_fused__native_batch_norm_legit_no_training_add_4 --------------------------
	.section	.nv.info.triton_poi_fused__native_batch_norm_legit_no_training_add_4,"",@"SHT_CUDA_INFO"
	.sectionflags	@""
	.align	4


	//----- nvinfo : EIATTR_CUDA_API_VERSION
	.align		4
        /*0000*/ 	.byte	0x04, 0x37
        /*0002*/ 	.short	(.L_11 - .L_10)
.L_10:
        /*0004*/ 	.word	0x0000007c


	//----- nvinfo : EIATTR_KPARAM_INFO
	.align		4
.L_11:
        /*0008*/ 	.byte	0x04, 0x17
        /*000a*/ 	.short	(.L_13 - .L_12)
.L_12:
        /*000c*/ 	.word	0x00000000
        /*0010*/ 	.short	0x0007
        /*0012*/ 	.short	0x0038
        /*0014*/ 	.byte	0x00, 0xf0, 0x11, 0x00


	//----- nvinfo : EIATTR_KPARAM_INFO
	.align		4
.L_13:
        /*0018*/ 	.byte	0x04, 0x17
        /*001a*/ 	.short	(.L_15 - .L_14)
.L_14:
        /*001c*/ 	.word	0x00000000
        /*0020*/ 	.short	0x0006
        /*0022*/ 	.short	0x0030
        /*0024*/ 	.byte	0x00, 0xf4, 0x21, 0x00


	//----- nvinfo : EIATTR_KPARAM_INFO
	.align		4
.L_15:
        /*0028*/ 	.byte	0x04, 0x17
        /*002a*/ 	.short	(.L_17 - .L_16)
.L_16:
        /*002c*/ 	.word	0x00000000
        /*0030*/ 	.short	0x0005
        /*0032*/ 	.short	0x0028
        /*0034*/ 	.byte	0x00, 0xf4, 0x21, 0x00


	//----- nvinfo : EIATTR_KPARAM_INFO
	.align		4
.L_17:
        /*0038*/ 	.byte	0x04, 0x17
        /*003a*/ 	.short	(.L_19 - .L_18)
.L_18:
        /*003c*/ 	.word	0x00000000
        /*0040*/ 	.short	0x0004
        /*0042*/ 	.short	0x0020
        /*0044*/ 	.byte	0x00, 0xf4, 0x21, 0x00


	//----- nvinfo : EIATTR_KPARAM_INFO
	.align		4
.L_19:
        /*0048*/ 	.byte	0x04, 0x17
        /*004a*/ 	.short	(.L_21 - .L_20)
.L_20:
        /*004c*/ 	.word	0x00000000
        /*0050*/ 	.short	0x0003
        /*0052*/ 	.short	0x0018
        /*0054*/ 	.byte	0x00, 0xf4, 0x21, 0x00


	//----- nvinfo : EIATTR_KPARAM_INFO
	.align		4
.L_21:
        /*0058*/ 	.byte	0x04, 0x17
        /*005a*/ 	.short	(.L_23 - .L_22)
.L_22:
        /*005c*/ 	.word	0x00000000
        /*0060*/ 	.short	0x0002
        /*0062*/ 	.short	0x0010
        /*0064*/ 	.byte	0x00, 0xf4, 0x21, 0x00


	//----- nvinfo : EIATTR_KPARAM_INFO
	.align		4
.L_23:
        /*0068*/ 	.byte	0x04, 0x17
        /*006a*/ 	.short	(.L_25 - .L_24)
.L_24:
        /*006c*/ 	.word	0x00000000
        /*0070*/ 	.short	0x0001
        /*0072*/ 	.short	0x0008
        /*0074*/ 	.byte	0x00, 0xf4, 0x21, 0x00


	//----- nvinfo : EIATTR_KPARAM_INFO
	.align		4
.L_25:
        /*0078*/ 	.byte	0x04, 0x17
        /*007a*/ 	.short	(.L_27 - .L_26)
.L_26:
        /*007c*/ 	.word	0x00000000
        /*0080*/ 	.short	0x0000
        /*0082*/ 	.short	0x0000
        /*0084*/ 	.byte	0x00, 0xf4, 0x21, 0x00


	//----- nvinfo : EIATTR_SPARSE_MMA_MASK
	.align		4
.L_27:
        /*0088*/ 	.byte	0x03, 0x50
        /*008a*/ 	.short	0x0000


	//----- nvinfo : EIATTR_MAXREG_COUNT
	.align		4
        /*008c*/ 	.byte	0x03, 0x1b
        /*008e*/ 	.short	0x00ff


	//----- nvinfo : EIATTR_EXIT_INSTR_OFFSETS
	.align		4
        /*0090*/ 	.byte	0x04, 0x1c
        /*0092*/ 	.short	(.L_29 - .L_28)


	//   ....[0]....
.L_28:
        /*0094*/ 	.word	0x000002f0


	//----- nvinfo : EIATTR_REQNTID
	.align		4
.L_29:
        /*0098*/ 	.byte	0x04, 0x10
        /*009a*/ 	.short	(.L_31 - .L_30)
.L_30:
        /*009c*/ 	.word	0x00000080
        /*00a0*/ 	.word	0x00000001
        /*00a4*/ 	.word	0x00000001


	//----- nvinfo : EIATTR_CBANK_PARAM_SIZE
	.align		4
.L_31:
        /*00a8*/ 	.byte	0x03, 0x19
        /*00aa*/ 	.short	0x003c


	//----- nvinfo : EIATTR_PARAM_CBANK
	.align		4
        /*00ac*/ 	.byte	0x04, 0x0a
        /*00ae*/ 	.short	(.L_33 - .L_32)
	.align		4
.L_32:
        /*00b0*/ 	.word	index@(.nv.constant0.triton_poi_fused__native_batch_norm_legit_no_training_add_4)
        /*00b4*/ 	.short	0x0210
        /*00b6*/ 	.short	0x003c


	//----- nvinfo : EIATTR_SW_WAR
	.align		4
.L_33:
        /*00b8*/ 	.byte	0x04, 0x36
        /*00ba*/ 	.short	(.L_35 - .L_34)
.L_34:
        /*00bc*/ 	.word	0x00000008
.L_35:


//--------------------- .nv.callgraph             --------------------------
	.section	.nv.callgraph,"",@"SHT_CUDA_CALLGRAPH"
	.align	4
	.sectionentsize	8
	.align		4
        /*0000*/ 	.word	0x00000000
	.align		4
        /*0004*/ 	.word	0xffffffff
	.align		4
        /*0008*/ 	.word	0x00000000
	.align		4
        /*000c*/ 	.word	0xfffffffe
	.align		4
        /*0010*/ 	.word	0x00000000
	.align		4
        /*0014*/ 	.word	0xfffffffd
	.align		4
        /*0018*/ 	.word	0x00000000
	.align		4
        /*001c*/ 	.word	0xfffffffc


//--------------------- .nv.constant4             --------------------------
	.section	.nv.constant4,"a",@progbits
	.align	8
	.align		8
.nv.constant4:
        /*0000*/ 	.dword	_$_str
	.align		8
        /*0008*/ 	.dword	_$_str_$_2


//--------------------- .text.triton_poi_fused__native_batch_norm_legit_no_training_add_4 --------------------------
	.section	.text.triton_poi_fused__native_batch_norm_legit_no_training_add_4,"ax",@progbits
	.align	128
        .global         triton_poi_fused__native_batch_norm_legit_no_training_add_4
        .type           triton_poi_fused__native_batch_norm_legit_no_training_add_4,@function
        .size           triton_poi_fused__native_batch_norm_legit_no_training_add_4,(.L_x_1 - triton_poi_fused__native_batch_norm_legit_no_training_add_4)
        .other          triton_poi_fused__native_batch_norm_legit_no_training_add_4,@"STO_CUDA_ENTRY STV_DEFAULT"
triton_poi_fused__native_batch_norm_legit_no_training_add_4:
.text.triton_poi_fused__native_batch_norm_legit_no_training_add_4:
[----:B------:R-:W-:Y:S01]  /*0000*/  LDC R1, c[0x0][0x28] ;  /* 0x00000a00ff017b82 */ /* 0x000fe20000000800 */
[----:B------:R-:W1:Y:S07]  /*0010*/  S2R R0, SR_TID.X ;  /* 0x0000000000007919 */ /* 0x000e6e0000002100 */
[----:B------:R-:W2:Y:S01]  /*0020*/  LDC.64 R8, c[0x0][0x228] ;  /* 0x00008a00ff087b82 */ /* 0x000ea20000000a00 */
[----:B------:R-:W-:Y:S01]  /*0030*/  ULDC.64 UR4, c[0x0][0x208] ;  /* 0x0000820000047ab9 */ /* 0x000fe20000000a00 */
[----:B------:R-:W3:Y:S06]  /*0040*/  S2R R3, SR_CTAID.X ;  /* 0x0000000000037919 */ /* 0x000eec0000002500 */
[----:B------:R-:W4:Y:S08]  /*0050*/  LDC.64 R6, c[0x0][0x220] ;  /* 0x00008800ff067b82 */ /* 0x000f300000000a00 */
[----:B------:R-:W5:Y:S08]  /*0060*/  LDC.64 R4, c[0x0][0x218] ;  /* 0x00008600ff047b82 */ /* 0x000f700000000a00 */
[----:B------:R-:W5:Y:S01]  /*0070*/  LDC.64 R10, c[0x0][0x230] ;  /* 0x00008c00ff0a7b82 */ /* 0x000f620000000a00 */
[----:B-1----:R-:W-:-:S07]  /*0080*/  LOP3.LUT R0, R0, 0x7f, RZ, 0xc0, !PT ;  /* 0x0000007f00007812 */ /* 0x002fce00078ec0ff */
[----:B------:R-:W1:Y:S01]  /*0090*/  LDC.64 R12, c[0x0][0x238] ;  /* 0x00008e00ff0c7b82 */ /* 0x000e620000000a00 */
[----:B---3--:R-:W-:Y:S02]  /*00a0*/  SHF.R.S32.HI R2, RZ, 0x18, R3 ;  /* 0x00000018ff027819 */ /* 0x008fe40000011403 */
[----:B------:R-:W-:Y:S02]  /*00b0*/  LEA R0, R3, R0, 0x7 ;  /* 0x0000000003007211 */ /* 0x000fe400078e38ff */
[----:B------:R-:W-:-:S04]  /*00c0*/  SGXT R3, R2, 0x1 ;  /* 0x000000010203781a */ /* 0x000fc80000000200 */
[----:B------:R-:W-:-:S04]  /*00d0*/  LEA.HI R3, R3, R0, RZ, 0x3 ;  /* 0x0000000003037211 */ /* 0x000fc800078f18ff */
[----:B------:R-:W-:-:S04]  /*00e0*/  LOP3.LUT R3, R3, 0xfffffff8, RZ, 0xc0, !PT ;  /* 0xfffffff803037812 */ /* 0x000fc800078ec0ff */
[----:B------:R-:W-:Y:S02]  /*00f0*/  IADD3 R15, R0, -R3, RZ ;  /* 0x80000003000f7210 */ /* 0x000fe40007ffe0ff */
[----:B------:R-:W3:Y:S03]  /*0100*/  LDC.64 R2, c[0x0][0x210] ;  /* 0x00008400ff027b82 */ /* 0x000ee60000000a00 */
[----:B--2---:R-:W-:-:S05]  /*0110*/  IMAD.WIDE R8, R15, 0x4, R8 ;  /* 0x000000040f087825 */ /* 0x004fca00078e0208 */
[----:B------:R1:W2:Y:S01]  /*0120*/  LDG.E.EL R16, desc[UR4][R8.64] ;  /* 0x0000000408107981 */ /* 0x0002a2000c2e1900 */
[----:B----4-:R-:W-:-:S04]  /*0130*/  IMAD.WIDE R6, R15, 0x4, R6 ;  /* 0x000000040f067825 */ /* 0x010fc800078e0206 */
[C---:B-----5:R-:W-:Y:S02]  /*0140*/  IMAD.WIDE R4, R0.reuse, 0x4, R4 ;  /* 0x0000000400047825 */ /* 0x060fe400078e0204 */
[----:B------:R4:W5:Y:S02]  /*0150*/  LDG.E.EL R7, desc[UR4][R6.64] ;  /* 0x0000000406077981 */ /* 0x000964000c2e1900 */
[C---:B0-----:R-:W-:Y:S02]  /*0160*/  IMAD.WIDE R10, R15.reuse, 0x4, R10 ;  /* 0x000000040f0a7825 */ /* 0x041fe400078e020a */
[----:B------:R0:W5:Y:S02]  /*0170*/  LDG.E R14, desc[UR4][R4.64] ;  /* 0x00000004040e7981 */ /* 0x000164000c1e1900 */
[----:B-1----:R-:W-:Y:S02]  /*0180*/  IMAD.WIDE R8, R15, 0x4, R12 ;  /* 0x000000040f087825 */ /* 0x002fe400078e020c */
[----:B------:R-:W5:Y:S02]  /*0190*/  LDG.E.EL R10, desc[UR4][R10.64] ;  /* 0x000000040a0a7981 */ /* 0x000f64000c2e1900 */
[----:B---3--:R-:W-:-:S02]  /*01a0*/  IMAD.WIDE R2, R0, 0x4, R2 ;  /* 0x0000000400027825 */ /* 0x008fc400078e0202 */
[----:B------:R-:W3:Y:S01]  /*01b0*/  LDG.E.EL R9, desc[UR4][R8.64] ;  /* 0x0000000408097981 */ /* 0x000ee2000c2e1900 */
[----:B----4-:R-:W-:Y:S01]  /*01c0*/  HFMA2.MMA R6, -RZ, RZ, 1.625, 0 ;  /* 0x3e800000ff067435 */ /* 0x010fe200000001ff */
[----:B0-----:R-:W0:Y:S02]  /*01d0*/  LDC.64 R4, c[0x0][0x240] ;  /* 0x00009000ff047b82 */ /* 0x001e240000000a00 */
[----:B------:R0:W4:Y:S02]  /*01e0*/  LDG.E R12, desc[UR4][R2.64] ;  /* 0x00000004020c7981 */ /* 0x000124000c1e1900 */
[----:B0-----:R-:W-:-:S04]  /*01f0*/  IMAD.WIDE R2, R0, 0x4, R4 ;  /* 0x0000000400027825 */ /* 0x001fc800078e0204 */
[----:B--2---:R-:W-:-:S04]  /*0200*/  FADD R16, R16, 9.9999997473787516356e-06 ;  /* 0x3727c5ac10107421 */ /* 0x004fc80000000000 */
[----:B------:R-:W0:Y:S02]  /*0210*/  MUFU.SQRT R13, R16 ;  /* 0x00000010000d7308 */ /* 0x000e240000002000 */
[C---:B0-----:R-:W-:Y:S02]  /*0220*/  FSETP.GT.AND P0, PT, R13.reuse, 8.50705917302346158658e+37, PT ;  /* 0x7e8000000d00780b */ /* 0x041fe40003f04000 */
[----:B------:R-:W-:-:S11]  /*0230*/  FSETP.GEU.AND P1, PT, R13, 1.175494350822287508e-38, PT ;  /* 0x008000000d00780b */ /* 0x000fd60003f2e000 */
[----:B------:R-:W-:-:S04]  /*0240*/  @P0 FMUL R13, R13, 0.25 ;  /* 0x3e8000000d0d0820 */ /* 0x000fc80000400000 */
[----:B------:R-:W-:-:S06]  /*0250*/  @!P1 FMUL R13, R13, 16777216 ;  /* 0x4b8000000d0d9820 */ /* 0x000fcc0000400000 */
[----:B------:R-:W0:Y:S01]  /*0260*/  MUFU.RCP R13, R13 ;  /* 0x0000000d000d7308 */ /* 0x000e220000001000 */
[----:B------:R-:W-:Y:S01]  /*0270*/  FSEL R6, R6, 1, P0 ;  /* 0x3f80000006067808 */ /* 0x000fe20000000000 */
[----:B-----5:R-:W-:-:S04]  /*0280*/  FADD R7, R14, -R7 ;  /* 0x800000070e077221 */ /* 0x020fc80000000000 */
[----:B------:R-:W-:-:S04]  /*0290*/  @!P1 FMUL R6, R6, 16777216 ;  /* 0x4b80000006069820 */ /* 0x000fc80000400000 */
[----:B0-----:R-:W-:-:S04]  /*02a0*/  FMUL R6, R13, R6 ;  /* 0x000000060d067220 */ /* 0x001fc80000400000 */
[----:B------:R-:W-:-:S04]  /*02b0*/  FMUL R6, R7, R6 ;  /* 0x0000000607067220 */ /* 0x000fc80000400000 */
[----:B---3--:R-:W-:-:S04]  /*02c0*/  FFMA R9, R10, R6, R9 ;  /* 0x000000060a097223 */ /* 0x008fc80000000009 */
[----:B----4-:R-:W-:-:S05]  /*02d0*/  FADD R9, R12, R9 ;  /* 0x000000090c097221 */ /* 0x010fca0000000000 */
[----:B------:R-:W-:Y:S01]  /*02e0*/  STG.E desc[UR4][R2.64], R9 ;  /* 0x0000000902007986 */ /* 0x000fe2000c101904 */
[----:B------:R-:W-:Y:S05]  /*02f0*/  EXIT ;  /* 0x000000000000794d */ /* 0x000fea0003800000 */
.L_x_0:
[----:B------:R-:W-:-:S00]  /*0300*/  BRA `(.L_x_0) ;  /* 0xfffffffc00fc7947 */ /* 0x000fc0000383ffff */
[----:B------:R-:W-:-:S00]  /*0310*/  NOP ;  /* 0x0000000000007918 */ /* 0x000fc00000000000 */
        /* <DEDUP_REMOVED lines=14> */
.L_x_1:


//--------------------- .nv.global.init           --------------------------
	.section	.nv.global.init,"aw",@progbits
.nv.global.init:
	.type		_$_str,@object
	.size		_$_str,(_$_str_$_2 - _$_str)
_$_str:
        /*0000*/ 	.byte	0x5f, 0x5f, 0x43, 0x55, 0x44, 0x41, 0x5f, 0x46, 0x54, 0x5a, 0x00
	.type		_$_str_$_2,@object
	.size		_$_str_$_2,(.L_1 - _$_str_$_2)
_$_str_$_2:
        /*000b*/ 	.byte	0x5f, 0x5f, 0x43, 0x55, 0x44, 0x41, 0x5f, 0x50, 0x52, 0x45, 0x43, 0x5f, 0x53, 0x51, 0x52, 0x54
        /*001b*/ 	.byte	0x00
.L_1:


//--------------------- .nv.constant0.triton_poi_fused__native_batch_norm_legit_no_training_add_4 --------------------------
	.section	.nv.constant0.triton_poi_fused__native_batch_norm_legit_no_training_add_4,"a",@progbits
	.sectionflags	@""
	.align	4
.nv.constant0.triton_poi_fused__native_batch_norm_legit_no_training_add_4:
	.zero		588
